//
// Generated by NVIDIA NVVM Compiler
//
// Compiler Build ID: CL-36424714
// Cuda compilation tools, release 13.0, V13.0.88
// Based on NVVM 20.0.0
//

.version 9.0
.target sm_100
.address_size 64

	// .globl	_Z10helloWorldv
.extern .func  (.param .b32 func_retval0) vprintf
(
	.param .b64 vprintf_param_0,
	.param .b64 vprintf_param_1
)
;
.global .align 1 .b8 $str[32] = {72, 101, 108, 108, 111, 32, 87, 111, 114, 108, 100, 32, 102, 114, 111, 109, 32, 71, 80, 85, 32, 116, 104, 114, 101, 97, 100, 32, 53, 33, 10};

.visible .entry _Z10helloWorldv()
{
	.reg .pred 	%p<2>;
	.reg .b32 	%r<4>;
	.reg .b64 	%rd<3>;

	mov.u32 	%r1, %tid.x;
	setp.ne.s32 	%p1, %r1, 4;
	@%p1 bra 	$L__BB0_2;
	mov.u64 	%rd1, $str;
	cvta.global.u64 	%rd2, %rd1;
	{ // callseq 0, 0
	.param .b64 param0;
	st.param.b64 	[param0], %rd2;
	.param .b64 param1;
	st.param.b64 	[param1], 0;
	.param .b32 retval0;
	call.uni (retval0), 
	vprintf, 
	(
	param0, 
	param1
	);
	ld.param.b32 	%r2, [retval0];
	} // callseq 0
$L__BB0_2:
	ret;

}


// ===== COMPILED SASS (sm_100) =====

	.target	sm_100

	.elftype	@"ET_EXEC"


//--------------------- .note.nv.tkinfo           --------------------------
	.section	.note.nv.tkinfo,"",@"SHT_NOTE"
	.sectionflags	@"SHF_NOTE_NV_TKINFO"
	.tkinfo
        /*0018*/ 	.word	0x00000002
        /*0030*/ 	.string	""
        /*0030*/ 	.string	"ptxas"
        /*0030*/ 	.string	"Cuda compilation tools, release 13.0, V13.0.88"
        /*0030*/ 	.string	"Build cuda_13.0.r13.0/compiler.36424714_0"
        /*0030*/ 	.string	"-arch sm_100 -m 64 "



//--------------------- .note.nv.cuinfo           --------------------------
	.section	.note.nv.cuinfo,"",@"SHT_NOTE"
	.sectionflags	@"SHF_NOTE_NV_CUINFO"
        /*0018*/ 	.short	0x0002
        /*001a*/ 	.short	0x0064
        /*001c*/ 	.short	0x0082
	.zero		2


//--------------------- .nv.info                  --------------------------
	.section	.nv.info,"",@"SHT_CUDA_INFO"
	.align	4


	//----- nvinfo : EIATTR_REGCOUNT
	.align		4
        /*0000*/ 	.byte	0x04, 0x2f
        /*0002*/ 	.short	(.L_2 - .L_1)
	.align		4
.L_1:
        /*0004*/ 	.word	index@(_Z10helloWorldv)
        /*0008*/ 	.word	0x00000018


	//----- nvinfo : EIATTR_FRAME_SIZE
	.align		4
.L_2:
        /*000c*/ 	.byte	0x04, 0x11
        /*000e*/ 	.short	(.L_4 - .L_3)
	.align		4
.L_3:
        /*0010*/ 	.word	index@(_Z10helloWorldv)
        /*0014*/ 	.word	0x00000000


	//----- nvinfo : EIATTR_MIN_STACK_SIZE
	.align		4
.L_4:
        /*0018*/ 	.byte	0x04, 0x12
        /*001a*/ 	.short	(.L_6 - .L_5)
	.align		4
.L_5:
        /*001c*/ 	.word	index@(_Z10helloWorldv)
        /*0020*/ 	.word	0x00000000
.L_6:


//--------------------- .nv.compat                --------------------------
	.section	.nv.compat,"",@"SHT_CUDA_COMPAT_INFO"
	.align	4
        /*0000*/ 	.byte	0x02, 0x09, 0x00, 0x00, 0x02, 0x02, 0x01, 0x00, 0x02, 0x05, 0x05, 0x00, 0x03, 0x07, 0x01, 0x01
        /*0010*/ 	.byte	0x02, 0x03, 0x00, 0x00, 0x02, 0x06, 0x01, 0x00, 0x04, 0x0b, 0x08, 0x00, 0x09, 0x00, 0x00, 0x00
        /*0020*/ 	.byte	0x00, 0x00, 0x00, 0x00


//--------------------- .nv.info._Z10helloWorldv  --------------------------
	.section	.nv.info._Z10helloWorldv,"",@"SHT_CUDA_INFO"
	.sectionflags	@""
	.align	4


	//----- nvinfo : EIATTR_CUDA_API_VERSION
	.align		4
        /*0000*/ 	.byte	0x04, 0x37
        /*0002*/ 	.short	(.L_8 - .L_7)
.L_7:
        /*0004*/ 	.word	0x00000082


	//----- nvinfo : EIATTR_SPARSE_MMA_MASK
	.align		4
.L_8:
        /*0008*/ 	.byte	0x03, 0x50
        /*000a*/ 	.short	0x0000


	//----- nvinfo : EIATTR_MAXREG_COUNT
	.align		4
        /*000c*/ 	.byte	0x03, 0x1b
        /*000e*/ 	.short	0x00ff


	//----- nvinfo : EIATTR_EXTERNS
	.align		4
        /*0010*/ 	.byte	0x04, 0x0f
        /*0012*/ 	.short	(.L_10 - .L_9)


	//   ....[0]....
	.align		4
.L_9:
        /*0014*/ 	.word	index@(vprintf)


	//----- nvinfo : EIATTR_MERCURY_ISA_VERSION
	.align		4
.L_10:
        /*0018*/ 	.byte	0x03, 0x5f
        /*001a*/ 	.short	0x0101


	//----- nvinfo : EIATTR_VRC_CTA_INIT_COUNT
	.align		4
        /*001c*/ 	.byte	0x02, 0x4a
	.zero		1
	.zero		1


	//----- nvinfo : EIATTR_SYSCALL_OFFSETS
	.align		4
        /*0020*/ 	.byte	0x04, 0x46
        /*0022*/ 	.short	(.L_12 - .L_11)


	//   ....[0]....
.L_11:
        /*0024*/ 	.word	0x000000b0


	//----- nvinfo : EIATTR_EXIT_INSTR_OFFSETS
	.align		4
.L_12:
        /*0028*/ 	.byte	0x04, 0x1c
        /*002a*/ 	.short	(.L_14 - .L_13)


	//   ....[0]....
.L_13:
        /*002c*/ 	.word	0x00000030


	//   ....[1]....
        /*0030*/ 	.word	0x000000c0


	//----- nvinfo : EIATTR_CRS_STACK_SIZE
	.align		4
.L_14:
        /*0034*/ 	.byte	0x04, 0x1e
        /*0036*/ 	.short	(.L_16 - .L_15)
.L_15:
        /*0038*/ 	.word	0x00000000


	//----- nvinfo : EIATTR_SW_WAR
	.align		4
.L_16:
        /*003c*/ 	.byte	0x04, 0x36
        /*003e*/ 	.short	(.L_18 - .L_17)
.L_17:
        /*0040*/ 	.word	0x00000008
.L_18:


//--------------------- .nv.callgraph             --------------------------
	.section	.nv.callgraph,"",@"SHT_CUDA_CALLGRAPH"
	.align	4
	.sectionentsize	8
	.align		4
        /*0000*/ 	.word	0x00000000
	.align		4
        /*0004*/ 	.word	0xffffffff
	.align		4
        /*0008*/ 	.word	index@(_Z10helloWorldv)
	.align		4
        /*000c*/ 	.word	index@(vprintf)
	.align		4
        /*0010*/ 	.word	0x00000000
	.align		4
        /*0014*/ 	.word	0xfffffffe
	.align		4
        /*0018*/ 	.word	0x00000000
	.align		4
        /*001c*/ 	.word	0xfffffffd
	.align		4
        /*0020*/ 	.word	0x00000000
	.align		4
        /*0024*/ 	.word	0xfffffffc


//--------------------- .nv.constant4             --------------------------
	.section	.nv.constant4,"a",@progbits
	.align	8
	.align		8
.nv.constant4:
        /*0000*/ 	.dword	vprintf
	.align		8
        /*0008*/ 	.dword	$str


//--------------------- .text._Z10helloWorldv     --------------------------
	.section	.text._Z10helloWorldv,"ax",@progbits
	.align	128
        .global         _Z10helloWorldv
        .type           _Z10helloWorldv,@function
        .size           _Z10helloWorldv,(.L_x_2 - _Z10helloWorldv)
        .other          _Z10helloWorldv,@"STO_CUDA_ENTRY STV_DEFAULT"
_Z10helloWorldv:
.text._Z10helloWorldv:
[----:B------:R-:W0:Y:S01]  /*0000*/  LDC R1, c[0x0][0x37c] ;  /* 0x0000df00ff017b82 */ /* 0x000e220000000800 */
[----:B------:R-:W1:Y:S02]  /*0010*/  S2R R0, SR_TID.X ;  /* 0x0000000000007919 */ /* 0x000e640000002100 */
[----:B-1----:R-:W-:-:S13]  /*0020*/  ISETP.NE.AND P0, PT, R0, 0x4, PT ;  /* 0x000000040000780c */ /* 0x002fda0003f05270 */
[----:B------:R-:W-:Y:S05]  /*0030*/  @P0 EXIT ;  /* 0x000000000000094d */ /* 0x000fea0003800000 */
[----:B------:R-:W-:Y:S01]  /*0040*/  MOV R0, 0x0 ;  /* 0x0000000000007802 */ /* 0x000fe20000000f00 */
[----:B------:R-:W1:Y:S01]  /*0050*/  LDCU.64 UR4, c[0x4][0x8] ;  /* 0x01000100ff0477ac */ /* 0x000e620008000a00 */
[----:B------:R-:W-:Y:S02]  /*0060*/  CS2R R6, SRZ ;  /* 0x0000000000067805 */ /* 0x000fe4000001ff00 */
[----:B------:R2:W3:Y:S01]  /*0070*/  LDC.64 R2, c[0x4][R0] ;  /* 0x0100000000027b82 */ /* 0x0004e20000000a00 */
[----:B-1----:R-:W-:Y:S02]  /*0080*/  IMAD.U32 R4, RZ, RZ, UR4 ;  /* 0x00000004ff047e24 */ /* 0x002fe4000f8e00ff */
[----:B--2---:R-:W-:-:S07]  /*0090*/  IMAD.U32 R5, RZ, RZ, UR5 ;  /* 0x00000005ff057e24 */ /* 0x004fce000f8e00ff */
[----:B------:R-:W-:-:S07]  /*00a0*/  LEPC R20, `(.L_x_0) ;  /* 0x000000001014794e */ /* 0x000fce0000000000 */
[----:B0--3--:R-:W-:Y:S05]  /*00b0*/  CALL.ABS.NOINC R2 ;  /* 0x0000000002007343 */ /* 0x009fea0003c00000 */
.L_x_0:
[----:B------:R-:W-:Y:S05]  /*00c0*/  EXIT ;  /* 0x000000000000794d */ /* 0x000fea0003800000 */
.L_x_1:
[----:B------:R-:W-:-:S00]  /*00d0*/  BRA `(.L_x_1) ;  /* 0xfffffffc00fc7947 */ /* 0x000fc0000383ffff */
[----:B------:R-:W-:-:S00]  /*00e0*/  NOP ;  /* 0x0000000000007918 */ /* 0x000fc00000000000 */
        /* <DEDUP_REMOVED lines=9> */
.L_x_2:


//--------------------- .nv.global.init           --------------------------
	.section	.nv.global.init,"aw",@progbits
.nv.global.init:
	.type		$str,@object
	.size		$str,(.L_0 - $str)
$str:
        /*0000*/ 	.byte	0x48, 0x65, 0x6c, 0x6c, 0x6f, 0x20, 0x57, 0x6f, 0x72, 0x6c, 0x64, 0x20, 0x66, 0x72, 0x6f, 0x6d
        /*0010*/ 	.byte	0x20, 0x47, 0x50, 0x55, 0x20, 0x74, 0x68, 0x72, 0x65, 0x61, 0x64, 0x20, 0x35, 0x21, 0x0a, 0x00
.L_0:


//--------------------- .nv.shared.reserved.0     --------------------------
	.section	.nv.shared.reserved.0,"aw",@nobits
	.weak		__nv_reservedSMEM_offset_0_alias
	.size		__nv_reservedSMEM_offset_0_alias, 0, 64
	.other		__nv_reservedSMEM_offset_0_alias,@"STO_CUDA_RESERVED_SHARED STV_DEFAULT"
__nv_reservedSMEM_offset_0_alias:
	.zero		0
	.zero		64


//--------------------- .nv.constant0._Z10helloWorldv --------------------------
	.section	.nv.constant0._Z10helloWorldv,"a",@progbits
	.sectionflags	@""
	.align	4
.nv.constant0._Z10helloWorldv:
	.zero		896


//--------------------- SYMBOLS --------------------------

	.type		.nv.reservedSmem.offset0,@object
	.size		.nv.reservedSmem.offset0,0x4
	.type		vprintf,@function
